//
// Generated by NVIDIA NVVM Compiler
//
// Compiler Build ID: CL-36424714
// Cuda compilation tools, release 13.0, V13.0.88
// Based on NVVM 20.0.0
//

.version 9.0
.target sm_100
.address_size 64

	// .globl	_Z18sumReductionKernelPfS_
// _ZZ18sumReductionKernelPfS_E6output has been demoted

.visible .entry _Z18sumReductionKernelPfS_(
	.param .u64 .ptr .align 1 _Z18sumReductionKernelPfS__param_0,
	.param .u64 .ptr .align 1 _Z18sumReductionKernelPfS__param_1
)
{
	.reg .pred 	%p<3>;
	.reg .b32 	%r<18>;
	.reg .b32 	%f<7>;
	.reg .b64 	%rd<11>;
	// demoted variable
	.shared .align 4 .b8 _ZZ18sumReductionKernelPfS_E6output[8192];
	ld.param.u64 	%rd2, [_Z18sumReductionKernelPfS__param_0];
	ld.param.u64 	%rd1, [_Z18sumReductionKernelPfS__param_1];
	cvta.to.global.u64 	%rd3, %rd2;
	mov.u32 	%r1, %ctaid.x;
	mov.u32 	%r17, %ntid.x;
	mul.lo.s32 	%r7, %r1, %r17;
	shl.b32 	%r8, %r7, 1;
	mov.u32 	%r3, %tid.x;
	add.s32 	%r9, %r8, %r3;
	mul.wide.u32 	%rd4, %r9, 4;
	add.s64 	%rd5, %rd3, %rd4;
	ld.global.f32 	%f1, [%rd5];
	shl.b32 	%r10, %r3, 2;
	mov.u32 	%r11, _ZZ18sumReductionKernelPfS_E6output;
	add.s32 	%r4, %r11, %r10;
	st.shared.f32 	[%r4], %f1;
	add.s32 	%r12, %r9, %r17;
	mul.wide.u32 	%rd6, %r12, 4;
	add.s64 	%rd7, %rd3, %rd6;
	ld.global.f32 	%f2, [%rd7];
	shl.b32 	%r13, %r17, 2;
	add.s32 	%r14, %r4, %r13;
	st.shared.f32 	[%r14], %f2;
$L__BB0_1:
	bar.sync 	0;
	setp.ge.u32 	%p1, %r3, %r17;
	@%p1 bra 	$L__BB0_3;
	shl.b32 	%r15, %r17, 2;
	add.s32 	%r16, %r4, %r15;
	ld.shared.f32 	%f3, [%r16];
	ld.shared.f32 	%f4, [%r4];
	add.f32 	%f5, %f3, %f4;
	st.shared.f32 	[%r4], %f5;
$L__BB0_3:
	shr.u32 	%r6, %r17, 1;
	setp.gt.u32 	%p2, %r17, 1;
	mov.u32 	%r17, %r6;
	@%p2 bra 	$L__BB0_1;
	cvta.to.global.u64 	%rd8, %rd1;
	ld.shared.f32 	%f6, [_ZZ18sumReductionKernelPfS_E6output];
	mul.wide.u32 	%rd9, %r1, 4;
	add.s64 	%rd10, %rd8, %rd9;
	st.global.f32 	[%rd10], %f6;
	ret;

}


// ===== COMPILED SASS (sm_100) =====

	.target	sm_100

	.elftype	@"ET_EXEC"


//--------------------- .note.nv.tkinfo           --------------------------
	.section	.note.nv.tkinfo,"",@"SHT_NOTE"
	.sectionflags	@"SHF_NOTE_NV_TKINFO"
	.tkinfo
        /*0018*/ 	.word	0x00000002
        /*0030*/ 	.string	""
        /*0030*/ 	.string	"ptxas"
        /*0030*/ 	.string	"Cuda compilation tools, release 13.0, V13.0.88"
        /*0030*/ 	.string	"Build cuda_13.0.r13.0/compiler.36424714_0"
        /*0030*/ 	.string	"-arch sm_100 -m 64 "



//--------------------- .note.nv.cuinfo           --------------------------
	.section	.note.nv.cuinfo,"",@"SHT_NOTE"
	.sectionflags	@"SHF_NOTE_NV_CUINFO"
        /*0018*/ 	.short	0x0002
        /*001a*/ 	.short	0x0064
        /*001c*/ 	.short	0x0082
	.zero		2


//--------------------- .nv.info                  --------------------------
	.section	.nv.info,"",@"SHT_CUDA_INFO"
	.align	4


	//----- nvinfo : EIATTR_REGCOUNT
	.align		4
        /*0000*/ 	.byte	0x04, 0x2f
        /*0002*/ 	.short	(.L_1 - .L_0)
	.align		4
.L_0:
        /*0004*/ 	.word	index@(_Z18sumReductionKernelPfS_)
        /*0008*/ 	.word	0x00000010


	//----- nvinfo : EIATTR_FRAME_SIZE
	.align		4
.L_1:
        /*000c*/ 	.byte	0x04, 0x11
        /*000e*/ 	.short	(.L_3 - .L_2)
	.align		4
.L_2:
        /*0010*/ 	.word	index@(_Z18sumReductionKernelPfS_)
        /*0014*/ 	.word	0x00000000


	//----- nvinfo : EIATTR_MIN_STACK_SIZE
	.align		4
.L_3:
        /*0018*/ 	.byte	0x04, 0x12
        /*001a*/ 	.short	(.L_5 - .L_4)
	.align		4
.L_4:
        /*001c*/ 	.word	index@(_Z18sumReductionKernelPfS_)
        /*0020*/ 	.word	0x00000000
.L_5:


//--------------------- .nv.compat                --------------------------
	.section	.nv.compat,"",@"SHT_CUDA_COMPAT_INFO"
	.align	4
        /*0000*/ 	.byte	0x02, 0x09, 0x00, 0x00, 0x02, 0x02, 0x01, 0x00, 0x02, 0x05, 0x05, 0x00, 0x03, 0x07, 0x01, 0x01
        /*0010*/ 	.byte	0x02, 0x03, 0x00, 0x00, 0x02, 0x06, 0x01, 0x00, 0x04, 0x0b, 0x08, 0x00, 0x09, 0x00, 0x00, 0x00
        /*0020*/ 	.byte	0x00, 0x00, 0x00, 0x00


//--------------------- .nv.info._Z18sumReductionKernelPfS_ --------------------------
	.section	.nv.info._Z18sumReductionKernelPfS_,"",@"SHT_CUDA_INFO"
	.sectionflags	@""
	.align	4


	//----- nvinfo : EIATTR_CUDA_API_VERSION
	.align		4
        /*0000*/ 	.byte	0x04, 0x37
        /*0002*/ 	.short	(.L_7 - .L_6)
.L_6:
        /*0004*/ 	.word	0x00000082


	//----- nvinfo : EIATTR_KPARAM_INFO
	.align		4
.L_7:
        /*0008*/ 	.byte	0x04, 0x17
        /*000a*/ 	.short	(.L_9 - .L_8)
.L_8:
        /*000c*/ 	.word	0x00000000
        /*0010*/ 	.short	0x0001
        /*0012*/ 	.short	0x0008
        /*0014*/ 	.byte	0x00, 0xf5, 0x21, 0x00


	//----- nvinfo : EIATTR_KPARAM_INFO
	.align		4
.L_9:
        /*0018*/ 	.byte	0x04, 0x17
        /*001a*/ 	.short	(.L_11 - .L_10)
.L_10:
        /*001c*/ 	.word	0x00000000
        /*0020*/ 	.short	0x0000
        /*0022*/ 	.short	0x0000
        /*0024*/ 	.byte	0x00, 0xf5, 0x21, 0x00


	//----- nvinfo : EIATTR_SPARSE_MMA_MASK
	.align		4
.L_11:
        /*0028*/ 	.byte	0x03, 0x50
        /*002a*/ 	.short	0x0000


	//----- nvinfo : EIATTR_MAXREG_COUNT
	.align		4
        /*002c*/ 	.byte	0x03, 0x1b
        /*002e*/ 	.short	0x00ff


	//----- nvinfo : EIATTR_NUM_BARRIERS
	.align		4
        /*0030*/ 	.byte	0x02, 0x4c
        /*0032*/ 	.byte	0x01
	.zero		1


	//----- nvinfo : EIATTR_MERCURY_ISA_VERSION
	.align		4
        /*0034*/ 	.byte	0x03, 0x5f
        /*0036*/ 	.short	0x0101


	//----- nvinfo : EIATTR_VRC_CTA_INIT_COUNT
	.align		4
        /*0038*/ 	.byte	0x02, 0x4a
	.zero		1
	.zero		1


	//----- nvinfo : EIATTR_EXIT_INSTR_OFFSETS
	.align		4
        /*003c*/ 	.byte	0x04, 0x1c
        /*003e*/ 	.short	(.L_13 - .L_12)


	//   ....[0]....
.L_12:
        /*0040*/ 	.word	0x00000250


	//----- nvinfo : EIATTR_CBANK_PARAM_SIZE
	.align		4
.L_13:
        /*0044*/ 	.byte	0x03, 0x19
        /*0046*/ 	.short	0x0010


	//----- nvinfo : EIATTR_PARAM_CBANK
	.align		4
        /*0048*/ 	.byte	0x04, 0x0a
        /*004a*/ 	.short	(.L_15 - .L_14)
	.align		4
.L_14:
        /*004c*/ 	.word	index@(.nv.constant0._Z18sumReductionKernelPfS_)
        /*0050*/ 	.short	0x0380
        /*0052*/ 	.short	0x0010


	//----- nvinfo : EIATTR_SW_WAR
	.align		4
.L_15:
        /*0054*/ 	.byte	0x04, 0x36
        /*0056*/ 	.short	(.L_17 - .L_16)
.L_16:
        /*0058*/ 	.word	0x00000008
.L_17:


//--------------------- .nv.callgraph             --------------------------
	.section	.nv.callgraph,"",@"SHT_CUDA_CALLGRAPH"
	.align	4
	.sectionentsize	8
	.align		4
        /*0000*/ 	.word	0x00000000
	.align		4
        /*0004*/ 	.word	0xffffffff
	.align		4
        /*0008*/ 	.word	0x00000000
	.align		4
        /*000c*/ 	.word	0xfffffffe
	.align		4
        /*0010*/ 	.word	0x00000000
	.align		4
        /*0014*/ 	.word	0xfffffffd
	.align		4
        /*0018*/ 	.word	0x00000000
	.align		4
        /*001c*/ 	.word	0xfffffffc


//--------------------- .text._Z18sumReductionKernelPfS_ --------------------------
	.section	.text._Z18sumReductionKernelPfS_,"ax",@progbits
	.align	128
        .global         _Z18sumReductionKernelPfS_
        .type           _Z18sumReductionKernelPfS_,@function
        .size           _Z18sumReductionKernelPfS_,(.L_x_2 - _Z18sumReductionKernelPfS_)
        .other          _Z18sumReductionKernelPfS_,@"STO_CUDA_ENTRY STV_DEFAULT"
_Z18sumReductionKernelPfS_:
.text._Z18sumReductionKernelPfS_:
[----:B------:R-:W-:Y:S01]  /*0000*/  LDC R1, c[0x0][0x37c] ;  /* 0x0000df00ff017b82 */ /* 0x000fe20000000800 */
[----:B------:R-:W0:Y:S07]  /*0010*/  S2R R11, SR_CTAID.X ;  /* 0x00000000000b7919 */ /* 0x000e2e0000002500 */
[----:B------:R-:W0:Y:S01]  /*0020*/  LDC R6, c[0x0][0x360] ;  /* 0x0000d800ff067b82 */ /* 0x000e220000000800 */
[----:B------:R-:W1:Y:S01]  /*0030*/  LDCU.64 UR6, c[0x0][0x358] ;  /* 0x00006b00ff0677ac */ /* 0x000e620008000a00 */
[----:B------:R-:W2:Y:S06]  /*0040*/  S2R R13, SR_TID.X ;  /* 0x00000000000d7919 */ /* 0x000eac0000002100 */
[----:B------:R-:W3:Y:S01]  /*0050*/  LDC.64 R4, c[0x0][0x380] ;  /* 0x0000e000ff047b82 */ /* 0x000ee20000000a00 */
[----:B0-----:R-:W-:-:S05]  /*0060*/  IMAD R0, R11, R6, RZ ;  /* 0x000000060b007224 */ /* 0x001fca00078e02ff */
[----:B--2---:R-:W-:-:S04]  /*0070*/  LEA R3, R0, R13, 0x1 ;  /* 0x0000000d00037211 */ /* 0x004fc800078e08ff */
[C---:B------:R-:W-:Y:S01]  /*0080*/  IADD3 R7, PT, PT, R3.reuse, R6, RZ ;  /* 0x0000000603077210 */ /* 0x040fe20007ffe0ff */
[----:B---3--:R-:W-:-:S04]  /*0090*/  IMAD.WIDE.U32 R2, R3, 0x4, R4 ;  /* 0x0000000403027825 */ /* 0x008fc800078e0004 */
[----:B------:R-:W-:Y:S02]  /*00a0*/  IMAD.WIDE.U32 R4, R7, 0x4, R4 ;  /* 0x0000000407047825 */ /* 0x000fe400078e0004 */
[----:B-1----:R-:W2:Y:S04]  /*00b0*/  LDG.E R2, desc[UR6][R2.64] ;  /* 0x0000000602027981 */ /* 0x002ea8000c1e1900 */
[----:B------:R-:W3:Y:S01]  /*00c0*/  LDG.E R4, desc[UR6][R4.64] ;  /* 0x0000000604047981 */ /* 0x000ee2000c1e1900 */
[----:B------:R-:W0:Y:S01]  /*00d0*/  S2UR UR5, SR_CgaCtaId ;  /* 0x00000000000579c3 */ /* 0x000e220000008800 */
[----:B------:R-:W-:Y:S02]  /*00e0*/  UMOV UR4, 0x400 ;  /* 0x0000040000047882 */ /* 0x000fe40000000000 */
[----:B0-----:R-:W-:-:S06]  /*00f0*/  ULEA UR4, UR5, UR4, 0x18 ;  /* 0x0000000405047291 */ /* 0x001fcc000f8ec0ff */
[----:B------:R-:W-:-:S04]  /*0100*/  LEA R7, R13, UR4, 0x2 ;  /* 0x000000040d077c11 */ /* 0x000fc8000f8e10ff */
[----:B------:R-:W-:Y:S01]  /*0110*/  LEA R9, R6, R7, 0x2 ;  /* 0x0000000706097211 */ /* 0x000fe200078e10ff */
[----:B--2---:R0:W-:Y:S04]  /*0120*/  STS [R7], R2 ;  /* 0x0000000207007388 */ /* 0x0041e80000000800 */
[----:B---3--:R0:W-:Y:S02]  /*0130*/  STS [R9], R4 ;  /* 0x0000000409007388 */ /* 0x0081e40000000800 */
.L_x_0:
[----:B------:R-:W-:Y:S01]  /*0140*/  BAR.SYNC.DEFER_BLOCKING 0x0 ;  /* 0x0000000000007b1d */ /* 0x000fe20000010000 */
[----:B------:R-:W-:-:S13]  /*0150*/  ISETP.GE.U32.AND P0, PT, R13, R6, PT ;  /* 0x000000060d00720c */ /* 0x000fda0003f06070 */
[----:B------:R-:W-:Y:S01]  /*0160*/  @!P0 LEA R0, R6, R7, 0x2 ;  /* 0x0000000706008211 */ /* 0x000fe200078e10ff */
[----:B------:R-:W-:Y:S05]  /*0170*/  @!P0 LDS R3, [R7] ;  /* 0x0000000007038984 */ /* 0x000fea0000000800 */
[----:B------:R-:W0:Y:S02]  /*0180*/  @!P0 LDS R0, [R0] ;  /* 0x0000000000008984 */ /* 0x000e240000000800 */
[----:B0-----:R-:W-:-:S05]  /*0190*/  @!P0 FADD R2, R0, R3 ;  /* 0x0000000300028221 */ /* 0x001fca0000000000 */
[----:B------:R1:W-:Y:S01]  /*01a0*/  @!P0 STS [R7], R2 ;  /* 0x0000000207008388 */ /* 0x0003e20000000800 */
[----:B------:R-:W-:Y:S02]  /*01b0*/  ISETP.GT.U32.AND P0, PT, R6, 0x1, PT ;  /* 0x000000010600780c */ /* 0x000fe40003f04070 */
[----:B------:R-:W-:-:S11]  /*01c0*/  SHF.R.U32.HI R6, RZ, 0x1, R6 ;  /* 0x00000001ff067819 */ /* 0x000fd60000011606 */
[----:B-1----:R-:W-:Y:S05]  /*01d0*/  @P0 BRA `(.L_x_0) ;  /* 0xfffffffc00d80947 */ /* 0x002fea000383ffff */
[----:B------:R-:W0:Y:S01]  /*01e0*/  S2UR UR5, SR_CgaCtaId ;  /* 0x00000000000579c3 */ /* 0x000e220000008800 */
[----:B------:R-:W-:-:S07]  /*01f0*/  UMOV UR4, 0x400 ;  /* 0x0000040000047882 */ /* 0x000fce0000000000 */
[----:B------:R-:W1:Y:S01]  /*0200*/  LDC.64 R2, c[0x0][0x388] ;  /* 0x0000e200ff027b82 */ /* 0x000e620000000a00 */
[----:B0-----:R-:W-:Y:S01]  /*0210*/  ULEA UR4, UR5, UR4, 0x18 ;  /* 0x0000000405047291 */ /* 0x001fe2000f8ec0ff */
[----:B-1----:R-:W-:-:S08]  /*0220*/  IMAD.WIDE.U32 R2, R11, 0x4, R2 ;  /* 0x000000040b027825 */ /* 0x002fd000078e0002 */
[----:B------:R-:W0:Y:S04]  /*0230*/  LDS R5, [UR4] ;  /* 0x00000004ff057984 */ /* 0x000e280008000800 */
[----:B0-----:R-:W-:Y:S01]  /*0240*/  STG.E desc[UR6][R2.64], R5 ;  /* 0x0000000502007986 */ /* 0x001fe2000c101906 */
[----:B------:R-:W-:Y:S05]  /*0250*/  EXIT ;  /* 0x000000000000794d */ /* 0x000fea0003800000 */
.L_x_1:
[----:B------:R-:W-:-:S00]  /*0260*/  BRA `(.L_x_1) ;  /* 0xfffffffc00fc7947 */ /* 0x000fc0000383ffff */
[----:B------:R-:W-:-:S00]  /*0270*/  NOP ;  /* 0x0000000000007918 */ /* 0x000fc00000000000 */
        /* <DEDUP_REMOVED lines=8> */
.L_x_2:


//--------------------- .nv.shared._Z18sumReductionKernelPfS_ --------------------------
	.section	.nv.shared._Z18sumReductionKernelPfS_,"aw",@nobits
	.sectionflags	@""
	.align	4
.nv.shared._Z18sumReductionKernelPfS_:
	.zero		9216


//--------------------- .nv.shared.reserved.0     --------------------------
	.section	.nv.shared.reserved.0,"aw",@nobits
	.weak		__nv_reservedSMEM_offset_0_alias
	.size		__nv_reservedSMEM_offset_0_alias, 0, 64
	.other		__nv_reservedSMEM_offset_0_alias,@"STO_CUDA_RESERVED_SHARED STV_DEFAULT"
__nv_reservedSMEM_offset_0_alias:
	.zero		0
	.zero		64


//--------------------- .nv.constant0._Z18sumReductionKernelPfS_ --------------------------
	.section	.nv.constant0._Z18sumReductionKernelPfS_,"a",@progbits
	.sectionflags	@""
	.align	4
.nv.constant0._Z18sumReductionKernelPfS_:
	.zero		912


//--------------------- SYMBOLS --------------------------

	.type		.nv.reservedSmem.offset0,@object
	.size		.nv.reservedSmem.offset0,0x4
	.type		.nv.reservedSmem.cap,@object
	.size		.nv.reservedSmem.cap,0x4
